	.target	sm_100a

	.elftype	@"ET_EXEC"


//--------------------- .note.nv.tkinfo           --------------------------
	.section	.note.nv.tkinfo,"",@"SHT_NOTE"
	.sectionflags	@"SHF_NOTE_NV_TKINFO"
	.tkinfo
        /*0018*/ 	.word	0x00000002
        /*0030*/ 	.string	""
        /*0030*/ 	.string	"ptxas"
        /*0030*/ 	.string	"Cuda compilation tools, release 13.0, V13.0.88"
        /*0030*/ 	.string	"Build cuda_13.0.r13.0/compiler.36424714_0"
        /*0030*/ 	.string	"-arch sm_100a -m 64 "



//--------------------- .note.nv.cuinfo           --------------------------
	.section	.note.nv.cuinfo,"",@"SHT_NOTE"
	.sectionflags	@"SHF_NOTE_NV_CUINFO"
        /*0018*/ 	.short	0x0002
        /*001a*/ 	.short	0x0064
        /*001c*/ 	.short	0x0082
	.zero		2


//--------------------- .nv.info                  --------------------------
	.section	.nv.info,"",@"SHT_CUDA_INFO"
	.align	4


	//----- nvinfo : EIATTR_REGCOUNT
	.align		4
        /*0000*/ 	.byte	0x04, 0x2f
        /*0002*/ 	.short	(.L_1 - .L_0)
	.align		4
.L_0:
        /*0004*/ 	.word	index@(_ZN18transformer_engine41_GLOBAL__N__a345cf16_9_common_cu_5ac9669030update_tensor_scale_inv_kernelEPKfPf)
        /*0008*/ 	.word	0x0000000c


	//----- nvinfo : EIATTR_FRAME_SIZE
	.align		4
.L_1:
        /*000c*/ 	.byte	0x04, 0x11
        /*000e*/ 	.short	(.L_3 - .L_2)
	.align		4
.L_2:
        /*0010*/ 	.word	index@($__internal_0_$__cuda_sm20_rcp_rn_f32_slowpath)
        /*0014*/ 	.word	0x00000000


	//----- nvinfo : EIATTR_FRAME_SIZE
	.align		4
.L_3:
        /*0018*/ 	.byte	0x04, 0x11
        /*001a*/ 	.short	(.L_5 - .L_4)
	.align		4
.L_4:
        /*001c*/ 	.word	index@(_ZN18transformer_engine41_GLOBAL__N__a345cf16_9_common_cu_5ac9669030update_tensor_scale_inv_kernelEPKfPf)
        /*0020*/ 	.word	0x00000000


	//----- nvinfo : EIATTR_REGCOUNT
	.align		4
.L_5:
        /*0024*/ 	.byte	0x04, 0x2f
        /*0026*/ 	.short	(.L_7 - .L_6)
	.align		4
.L_6:
        /*0028*/ 	.word	index@(_ZN18transformer_engine41_GLOBAL__N__a345cf16_9_common_cu_5ac9669013memset_kernelI6float4EEvPvim)
        /*002c*/ 	.word	0x0000000f


	//----- nvinfo : EIATTR_FRAME_SIZE
	.align		4
.L_7:
        /*0030*/ 	.byte	0x04, 0x11
        /*0032*/ 	.short	(.L_9 - .L_8)
	.align		4
.L_8:
        /*0034*/ 	.word	index@(_ZN18transformer_engine41_GLOBAL__N__a345cf16_9_common_cu_5ac9669013memset_kernelI6float4EEvPvim)
        /*0038*/ 	.word	0x00000000


	//----- nvinfo : EIATTR_REGCOUNT
	.align		4
.L_9:
        /*003c*/ 	.byte	0x04, 0x2f
        /*003e*/ 	.short	(.L_11 - .L_10)
	.align		4
.L_10:
        /*0040*/ 	.word	index@(_ZN18transformer_engine41_GLOBAL__N__a345cf16_9_common_cu_5ac9669013memset_kernelI6float2EEvPvim)
        /*0044*/ 	.word	0x0000000f


	//----- nvinfo : EIATTR_FRAME_SIZE
	.align		4
.L_11:
        /*0048*/ 	.byte	0x04, 0x11
        /*004a*/ 	.short	(.L_13 - .L_12)
	.align		4
.L_12:
        /*004c*/ 	.word	index@(_ZN18transformer_engine41_GLOBAL__N__a345cf16_9_common_cu_5ac9669013memset_kernelI6float2EEvPvim)
        /*0050*/ 	.word	0x00000000


	//----- nvinfo : EIATTR_REGCOUNT
	.align		4
.L_13:
        /*0054*/ 	.byte	0x04, 0x2f
        /*0056*/ 	.short	(.L_15 - .L_14)
	.align		4
.L_14:
        /*0058*/ 	.word	index@(_ZN18transformer_engine41_GLOBAL__N__a345cf16_9_common_cu_5ac9669013memset_kernelIfEEvPvim)
        /*005c*/ 	.word	0x0000000f


	//----- nvinfo : EIATTR_FRAME_SIZE
	.align		4
.L_15:
        /*0060*/ 	.byte	0x04, 0x11
        /*0062*/ 	.short	(.L_17 - .L_16)
	.align		4
.L_16:
        /*0064*/ 	.word	index@(_ZN18transformer_engine41_GLOBAL__N__a345cf16_9_common_cu_5ac9669013memset_kernelIfEEvPvim)
        /*0068*/ 	.word	0x00000000


	//----- nvinfo : EIATTR_REGCOUNT
	.align		4
.L_17:
        /*006c*/ 	.byte	0x04, 0x2f
        /*006e*/ 	.short	(.L_19 - .L_18)
	.align		4
.L_18:
        /*0070*/ 	.word	index@(_ZN18transformer_engine41_GLOBAL__N__a345cf16_9_common_cu_5ac9669013memset_kernelIhEEvPvim)
        /*0074*/ 	.word	0x00000008


	//----- nvinfo : EIATTR_FRAME_SIZE
	.align		4
.L_19:
        /*0078*/ 	.byte	0x04, 0x11
        /*007a*/ 	.short	(.L_21 - .L_20)
	.align		4
.L_20:
        /*007c*/ 	.word	index@(_ZN18transformer_engine41_GLOBAL__N__a345cf16_9_common_cu_5ac9669013memset_kernelIhEEvPvim)
        /*0080*/ 	.word	0x00000000


	//----- nvinfo : EIATTR_MIN_STACK_SIZE
	.align		4
.L_21:
        /*0084*/ 	.byte	0x04, 0x12
        /*0086*/ 	.short	(.L_23 - .L_22)
	.align		4
.L_22:
        /*0088*/ 	.word	index@(_ZN18transformer_engine41_GLOBAL__N__a345cf16_9_common_cu_5ac9669013memset_kernelIhEEvPvim)
        /*008c*/ 	.word	0x00000000


	//----- nvinfo : EIATTR_MIN_STACK_SIZE
	.align		4
.L_23:
        /*0090*/ 	.byte	0x04, 0x12
        /*0092*/ 	.short	(.L_25 - .L_24)
	.align		4
.L_24:
        /*0094*/ 	.word	index@(_ZN18transformer_engine41_GLOBAL__N__a345cf16_9_common_cu_5ac9669013memset_kernelIfEEvPvim)
        /*0098*/ 	.word	0x00000000


	//----- nvinfo : EIATTR_MIN_STACK_SIZE
	.align		4
.L_25:
        /*009c*/ 	.byte	0x04, 0x12
        /*009e*/ 	.short	(.L_27 - .L_26)
	.align		4
.L_26:
        /*00a0*/ 	.word	index@(_ZN18transformer_engine41_GLOBAL__N__a345cf16_9_common_cu_5ac9669013memset_kernelI6float2EEvPvim)
        /*00a4*/ 	.word	0x00000000


	//----- nvinfo : EIATTR_MIN_STACK_SIZE
	.align		4
.L_27:
        /*00a8*/ 	.byte	0x04, 0x12
        /*00aa*/ 	.short	(.L_29 - .L_28)
	.align		4
.L_28:
        /*00ac*/ 	.word	index@(_ZN18transformer_engine41_GLOBAL__N__a345cf16_9_common_cu_5ac9669013memset_kernelI6float4EEvPvim)
        /*00b0*/ 	.word	0x00000000


	//----- nvinfo : EIATTR_MIN_STACK_SIZE
	.align		4
.L_29:
        /*00b4*/ 	.byte	0x04, 0x12
        /*00b6*/ 	.short	(.L_31 - .L_30)
	.align		4
.L_30:
        /*00b8*/ 	.word	index@(_ZN18transformer_engine41_GLOBAL__N__a345cf16_9_common_cu_5ac9669030update_tensor_scale_inv_kernelEPKfPf)
        /*00bc*/ 	.word	0x00000000
.L_31:


//--------------------- .nv.compat                --------------------------
	.section	.nv.compat,"",@"SHT_CUDA_COMPAT_INFO"
	.align	4
        /*0000*/ 	.byte	0x02, 0x09, 0x01, 0x00, 0x02, 0x02, 0x01, 0x00, 0x02, 0x05, 0x05, 0x00, 0x03, 0x07, 0x01, 0x01
        /*0010*/ 	.byte	0x02, 0x03, 0x00, 0x00, 0x02, 0x06, 0x01, 0x00, 0x04, 0x0b, 0x08, 0x00, 0x09, 0x00, 0x00, 0x00
        /*0020*/ 	.byte	0x00, 0x00, 0x00, 0x00


//--------------------- .nv.info._ZN18transformer_engine41_GLOBAL__N__a345cf16_9_common_cu_5ac9669013memset_kernelIhEEvPvim --------------------------
	.section	.nv.info._ZN18transformer_engine41_GLOBAL__N__a345cf16_9_common_cu_5ac9669013memset_kernelIhEEvPvim,"",@"SHT_CUDA_INFO"
	.sectionflags	@""
	.align	4


	//----- nvinfo : EIATTR_CUDA_API_VERSION
	.align		4
        /*0000*/ 	.byte	0x04, 0x37
        /*0002*/ 	.short	(.L_33 - .L_32)
.L_32:
        /*0004*/ 	.word	0x00000082


	//----- nvinfo : EIATTR_KPARAM_INFO
	.align		4
.L_33:
        /*0008*/ 	.byte	0x04, 0x17
        /*000a*/ 	.short	(.L_35 - .L_34)
.L_34:
        /*000c*/ 	.word	0x00000000
        /*0010*/ 	.short	0x0002
        /*0012*/ 	.short	0x0010
        /*0014*/ 	.byte	0x00, 0xf0, 0x21, 0x00


	//----- nvinfo : EIATTR_KPARAM_INFO
	.align		4
.L_35:
        /*0018*/ 	.byte	0x04, 0x17
        /*001a*/ 	.short	(.L_37 - .L_36)
.L_36:
        /*001c*/ 	.word	0x00000000
        /*0020*/ 	.short	0x0001
        /*0022*/ 	.short	0x0008
        /*0024*/ 	.byte	0x00, 0xf0, 0x11, 0x00


	//----- nvinfo : EIATTR_KPARAM_INFO
	.align		4
.L_37:
        /*0028*/ 	.byte	0x04, 0x17
        /*002a*/ 	.short	(.L_39 - .L_38)
.L_38:
        /*002c*/ 	.word	0x00000000
        /*0030*/ 	.short	0x0000
        /*0032*/ 	.short	0x0000
        /*0034*/ 	.byte	0x00, 0xf5, 0x21, 0x00


	//----- nvinfo : EIATTR_SPARSE_MMA_MASK
	.align		4
.L_39:
        /*0038*/ 	.byte	0x03, 0x50
        /*003a*/ 	.short	0x0000


	//----- nvinfo : EIATTR_MAXREG_COUNT
	.align		4
        /*003c*/ 	.byte	0x03, 0x1b
        /*003e*/ 	.short	0x00ff


	//----- nvinfo : EIATTR_MERCURY_ISA_VERSION
	.align		4
        /*0040*/ 	.byte	0x03, 0x5f
        /*0042*/ 	.short	0x0101


	//----- nvinfo : EIATTR_VRC_CTA_INIT_COUNT
	.align		4
        /*0044*/ 	.byte	0x02, 0x4a
	.zero		1
	.zero		1


	//----- nvinfo : EIATTR_EXIT_INSTR_OFFSETS
	.align		4
        /*0048*/ 	.byte	0x04, 0x1c
        /*004a*/ 	.short	(.L_41 - .L_40)


	//   ....[0]....
.L_40:
        /*004c*/ 	.word	0x00000080


	//   ....[1]....
        /*0050*/ 	.word	0x000000f0


	//----- nvinfo : EIATTR_MAX_THREADS
	.align		4
.L_41:
        /*0054*/ 	.byte	0x04, 0x05
        /*0056*/ 	.short	(.L_43 - .L_42)
.L_42:
        /*0058*/ 	.word	0x00000100
        /*005c*/ 	.word	0x00000001
        /*0060*/ 	.word	0x00000001


	//----- nvinfo : EIATTR_CBANK_PARAM_SIZE
	.align		4
.L_43:
        /*0064*/ 	.byte	0x03, 0x19
        /*0066*/ 	.short	0x0018


	//----- nvinfo : EIATTR_PARAM_CBANK
	.align		4
        /*0068*/ 	.byte	0x04, 0x0a
        /*006a*/ 	.short	(.L_45 - .L_44)
	.align		4
.L_44:
        /*006c*/ 	.word	index@(.nv.constant0._ZN18transformer_engine41_GLOBAL__N__a345cf16_9_common_cu_5ac9669013memset_kernelIhEEvPvim)
        /*0070*/ 	.short	0x0380
        /*0072*/ 	.short	0x0018


	//----- nvinfo : EIATTR_SW_WAR
	.align		4
.L_45:
        /*0074*/ 	.byte	0x04, 0x36
        /*0076*/ 	.short	(.L_47 - .L_46)
.L_46:
        /*0078*/ 	.word	0x00000008
.L_47:


//--------------------- .nv.info._ZN18transformer_engine41_GLOBAL__N__a345cf16_9_common_cu_5ac9669013memset_kernelIfEEvPvim --------------------------
	.section	.nv.info._ZN18transformer_engine41_GLOBAL__N__a345cf16_9_common_cu_5ac9669013memset_kernelIfEEvPvim,"",@"SHT_CUDA_INFO"
	.sectionflags	@""
	.align	4


	//----- nvinfo : EIATTR_CUDA_API_VERSION
	.align		4
        /*0000*/ 	.byte	0x04, 0x37
        /*0002*/ 	.short	(.L_49 - .L_48)
.L_48:
        /*0004*/ 	.word	0x00000082


	//----- nvinfo : EIATTR_KPARAM_INFO
	.align		4
.L_49:
        /*0008*/ 	.byte	0x04, 0x17
        /*000a*/ 	.short	(.L_51 - .L_50)
.L_50:
        /*000c*/ 	.word	0x00000000
        /*0010*/ 	.short	0x0002
        /*0012*/ 	.short	0x0010
        /*0014*/ 	.byte	0x00, 0xf0, 0x21, 0x00


	//----- nvinfo : EIATTR_KPARAM_INFO
	.align		4
.L_51:
        /*0018*/ 	.byte	0x04, 0x17
        /*001a*/ 	.short	(.L_53 - .L_52)
.L_52:
        /*001c*/ 	.word	0x00000000
        /*0020*/ 	.short	0x0001
        /*0022*/ 	.short	0x0008
        /*0024*/ 	.byte	0x00, 0xf0, 0x11, 0x00


	//----- nvinfo : EIATTR_KPARAM_INFO
	.align		4
.L_53:
        /*0028*/ 	.byte	0x04, 0x17
        /*002a*/ 	.short	(.L_55 - .L_54)
.L_54:
        /*002c*/ 	.word	0x00000000
        /*0030*/ 	.short	0x0000
        /*0032*/ 	.short	0x0000
        /*0034*/ 	.byte	0x00, 0xf5, 0x21, 0x00


	//----- nvinfo : EIATTR_SPARSE_MMA_MASK
	.align		4
.L_55:
        /*0038*/ 	.byte	0x03, 0x50
        /*003a*/ 	.short	0x0000


	//----- nvinfo : EIATTR_MAXREG_COUNT
	.align		4
        /*003c*/ 	.byte	0x03, 0x1b
        /*003e*/ 	.short	0x00ff


	//----- nvinfo : EIATTR_MERCURY_ISA_VERSION
	.align		4
        /*0040*/ 	.byte	0x03, 0x5f
        /*0042*/ 	.short	0x0101


	//----- nvinfo : EIATTR_VRC_CTA_INIT_COUNT
	.align		4
        /*0044*/ 	.byte	0x02, 0x4a
	.zero		1
	.zero		1


	//----- nvinfo : EIATTR_EXIT_INSTR_OFFSETS
	.align		4
        /*0048*/ 	.byte	0x04, 0x1c
        /*004a*/ 	.short	(.L_57 - .L_56)


	//   ....[0]....
.L_56:
        /*004c*/ 	.word	0x00000090


	//   ....[1]....
        /*0050*/ 	.word	0x00000140


	//   ....[2]....
        /*0054*/ 	.word	0x000004d0


	//   ....[3]....
        /*0058*/ 	.word	0x00000520


	//   ....[4]....
        /*005c*/ 	.word	0x000005e0


	//----- nvinfo : EIATTR_MAX_THREADS
	.align		4
.L_57:
        /*0060*/ 	.byte	0x04, 0x05
        /*0062*/ 	.short	(.L_59 - .L_58)
.L_58:
        /*0064*/ 	.word	0x00000100
        /*0068*/ 	.word	0x00000001
        /*006c*/ 	.word	0x00000001


	//----- nvinfo : EIATTR_CRS_STACK_SIZE
	.align		4
.L_59:
        /*0070*/ 	.byte	0x04, 0x1e
        /*0072*/ 	.short	(.L_61 - .L_60)
.L_60:
        /*0074*/ 	.word	0x00000000


	//----- nvinfo : EIATTR_CBANK_PARAM_SIZE
	.align		4
.L_61:
        /*0078*/ 	.byte	0x03, 0x19
        /*007a*/ 	.short	0x0018


	//----- nvinfo : EIATTR_PARAM_CBANK
	.align		4
        /*007c*/ 	.byte	0x04, 0x0a
        /*007e*/ 	.short	(.L_63 - .L_62)
	.align		4
.L_62:
        /*0080*/ 	.word	index@(.nv.constant0._ZN18transformer_engine41_GLOBAL__N__a345cf16_9_common_cu_5ac9669013memset_kernelIfEEvPvim)
        /*0084*/ 	.short	0x0380
        /*0086*/ 	.short	0x0018


	//----- nvinfo : EIATTR_SW_WAR
	.align		4
.L_63:
        /*0088*/ 	.byte	0x04, 0x36
        /*008a*/ 	.short	(.L_65 - .L_64)
.L_64:
        /*008c*/ 	.word	0x00000008
.L_65:


//--------------------- .nv.info._ZN18transformer_engine41_GLOBAL__N__a345cf16_9_common_cu_5ac9669013memset_kernelI6float2EEvPvim --------------------------
	.section	.nv.info._ZN18transformer_engine41_GLOBAL__N__a345cf16_9_common_cu_5ac9669013memset_kernelI6float2EEvPvim,"",@"SHT_CUDA_INFO"
	.sectionflags	@""
	.align	4


	//----- nvinfo : EIATTR_CUDA_API_VERSION
	.align		4
        /*0000*/ 	.byte	0x04, 0x37
        /*0002*/ 	.short	(.L_67 - .L_66)
.L_66:
        /*0004*/ 	.word	0x00000082


	//----- nvinfo : EIATTR_KPARAM_INFO
	.align		4
.L_67:
        /*0008*/ 	.byte	0x04, 0x17
        /*000a*/ 	.short	(.L_69 - .L_68)
.L_68:
        /*000c*/ 	.word	0x00000000
        /*0010*/ 	.short	0x0002
        /*0012*/ 	.short	0x0010
        /*0014*/ 	.byte	0x00, 0xf0, 0x21, 0x00


	//----- nvinfo : EIATTR_KPARAM_INFO
	.align		4
.L_69:
        /*0018*/ 	.byte	0x04, 0x17
        /*001a*/ 	.short	(.L_71 - .L_70)
.L_70:
        /*001c*/ 	.word	0x00000000
        /*0020*/ 	.short	0x0001
        /*0022*/ 	.short	0x0008
        /*0024*/ 	.byte	0x00, 0xf0, 0x11, 0x00


	//----- nvinfo : EIATTR_KPARAM_INFO
	.align		4
.L_71:
        /*0028*/ 	.byte	0x04, 0x17
        /*002a*/ 	.short	(.L_73 - .L_72)
.L_72:
        /*002c*/ 	.word	0x00000000
        /*0030*/ 	.short	0x0000
        /*0032*/ 	.short	0x0000
        /*0034*/ 	.byte	0x00, 0xf5, 0x21, 0x00


	//----- nvinfo : EIATTR_SPARSE_MMA_MASK
	.align		4
.L_73:
        /*0038*/ 	.byte	0x03, 0x50
        /*003a*/ 	.short	0x0000


	//----- nvinfo : EIATTR_MAXREG_COUNT
	.align		4
        /*003c*/ 	.byte	0x03, 0x1b
        /*003e*/ 	.short	0x00ff


	//----- nvinfo : EIATTR_MERCURY_ISA_VERSION
	.align		4
        /*0040*/ 	.byte	0x03, 0x5f
        /*0042*/ 	.short	0x0101


	//----- nvinfo : EIATTR_VRC_CTA_INIT_COUNT
	.align		4
        /*0044*/ 	.byte	0x02, 0x4a
	.zero		1
	.zero		1


	//----- nvinfo : EIATTR_EXIT_INSTR_OFFSETS
	.align		4
        /*0048*/ 	.byte	0x04, 0x1c
        /*004a*/ 	.short	(.L_75 - .L_74)


	//   ....[0]....
.L_74:
        /*004c*/ 	.word	0x00000090


	//   ....[1]....
        /*0050*/ 	.word	0x00000140


	//   ....[2]....
        /*0054*/ 	.word	0x000004d0


	//   ....[3]....
        /*0058*/ 	.word	0x00000520


	//   ....[4]....
        /*005c*/ 	.word	0x000005f0


	//----- nvinfo : EIATTR_MAX_THREADS
	.align		4
.L_75:
        /*0060*/ 	.byte	0x04, 0x05
        /*0062*/ 	.short	(.L_77 - .L_76)
.L_76:
        /*0064*/ 	.word	0x00000100
        /*0068*/ 	.word	0x00000001
        /*006c*/ 	.word	0x00000001


	//----- nvinfo : EIATTR_CRS_STACK_SIZE
	.align		4
.L_77:
        /*0070*/ 	.byte	0x04, 0x1e
        /*0072*/ 	.short	(.L_79 - .L_78)
.L_78:
        /*0074*/ 	.word	0x00000000


	//----- nvinfo : EIATTR_CBANK_PARAM_SIZE
	.align		4
.L_79:
        /*0078*/ 	.byte	0x03, 0x19
        /*007a*/ 	.short	0x0018


	//----- nvinfo : EIATTR_PARAM_CBANK
	.align		4
        /*007c*/ 	.byte	0x04, 0x0a
        /*007e*/ 	.short	(.L_81 - .L_80)
	.align		4
.L_80:
        /*0080*/ 	.word	index@(.nv.constant0._ZN18transformer_engine41_GLOBAL__N__a345cf16_9_common_cu_5ac9669013memset_kernelI6float2EEvPvim)
        /*0084*/ 	.short	0x0380
        /*0086*/ 	.short	0x0018


	//----- nvinfo : EIATTR_SW_WAR
	.align		4
.L_81:
        /*0088*/ 	.byte	0x04, 0x36
        /*008a*/ 	.short	(.L_83 - .L_82)
.L_82:
        /*008c*/ 	.word	0x00000008
.L_83:


//--------------------- .nv.info._ZN18transformer_engine41_GLOBAL__N__a345cf16_9_common_cu_5ac9669013memset_kernelI6float4EEvPvim --------------------------
	.section	.nv.info._ZN18transformer_engine41_GLOBAL__N__a345cf16_9_common_cu_5ac9669013memset_kernelI6float4EEvPvim,"",@"SHT_CUDA_INFO"
	.sectionflags	@""
	.align	4


	//----- nvinfo : EIATTR_CUDA_API_VERSION
	.align		4
        /*0000*/ 	.byte	0x04, 0x37
        /*0002*/ 	.short	(.L_85 - .L_84)
.L_84:
        /*0004*/ 	.word	0x00000082


	//----- nvinfo : EIATTR_KPARAM_INFO
	.align		4
.L_85:
        /*0008*/ 	.byte	0x04, 0x17
        /*000a*/ 	.short	(.L_87 - .L_86)
.L_86:
        /*000c*/ 	.word	0x00000000
        /*0010*/ 	.short	0x0002
        /*0012*/ 	.short	0x0010
        /*0014*/ 	.byte	0x00, 0xf0, 0x21, 0x00


	//----- nvinfo : EIATTR_KPARAM_INFO
	.align		4
.L_87:
        /*0018*/ 	.byte	0x04, 0x17
        /*001a*/ 	.short	(.L_89 - .L_88)
.L_88:
        /*001c*/ 	.word	0x00000000
        /*0020*/ 	.short	0x0001
        /*0022*/ 	.short	0x0008
        /*0024*/ 	.byte	0x00, 0xf0, 0x11, 0x00


	//----- nvinfo : EIATTR_KPARAM_INFO
	.align		4
.L_89:
        /*0028*/ 	.byte	0x04, 0x17
        /*002a*/ 	.short	(.L_91 - .L_90)
.L_90:
        /*002c*/ 	.word	0x00000000
        /*0030*/ 	.short	0x0000
        /*0032*/ 	.short	0x0000
        /*0034*/ 	.byte	0x00, 0xf5, 0x21, 0x00


	//----- nvinfo : EIATTR_SPARSE_MMA_MASK
	.align		4
.L_91:
        /*0038*/ 	.byte	0x03, 0x50
        /*003a*/ 	.short	0x0000


	//----- nvinfo : EIATTR_MAXREG_COUNT
	.align		4
        /*003c*/ 	.byte	0x03, 0x1b
        /*003e*/ 	.short	0x00ff


	//----- nvinfo : EIATTR_MERCURY_ISA_VERSION
	.align		4
        /*0040*/ 	.byte	0x03, 0x5f
        /*0042*/ 	.short	0x0101


	//----- nvinfo : EIATTR_VRC_CTA_INIT_COUNT
	.align		4
        /*0044*/ 	.byte	0x02, 0x4a
	.zero		1
	.zero		1


	//----- nvinfo : EIATTR_EXIT_INSTR_OFFSETS
	.align		4
        /*0048*/ 	.byte	0x04, 0x1c
        /*004a*/ 	.short	(.L_93 - .L_92)


	//   ....[0]....
.L_92:
        /*004c*/ 	.word	0x00000090


	//   ....[1]....
        /*0050*/ 	.word	0x00000140


	//   ....[2]....
        /*0054*/ 	.word	0x000004d0


	//   ....[3]....
        /*0058*/ 	.word	0x00000520


	//   ....[4]....
        /*005c*/ 	.word	0x00000610


	//----- nvinfo : EIATTR_MAX_THREADS
	.align		4
.L_93:
        /*0060*/ 	.byte	0x04, 0x05
        /*0062*/ 	.short	(.L_95 - .L_94)
.L_94:
        /*0064*/ 	.word	0x00000100
        /*0068*/ 	.word	0x00000001
        /*006c*/ 	.word	0x00000001


	//----- nvinfo : EIATTR_CRS_STACK_SIZE
	.align		4
.L_95:
        /*0070*/ 	.byte	0x04, 0x1e
        /*0072*/ 	.short	(.L_97 - .L_96)
.L_96:
        /*0074*/ 	.word	0x00000000


	//----- nvinfo : EIATTR_CBANK_PARAM_SIZE
	.align		4
.L_97:
        /*0078*/ 	.byte	0x03, 0x19
        /*007a*/ 	.short	0x0018


	//----- nvinfo : EIATTR_PARAM_CBANK
	.align		4
        /*007c*/ 	.byte	0x04, 0x0a
        /*007e*/ 	.short	(.L_99 - .L_98)
	.align		4
.L_98:
        /*0080*/ 	.word	index@(.nv.constant0._ZN18transformer_engine41_GLOBAL__N__a345cf16_9_common_cu_5ac9669013memset_kernelI6float4EEvPvim)
        /*0084*/ 	.short	0x0380
        /*0086*/ 	.short	0x0018


	//----- nvinfo : EIATTR_SW_WAR
	.align		4
.L_99:
        /*0088*/ 	.byte	0x04, 0x36
        /*008a*/ 	.short	(.L_101 - .L_100)
.L_100:
        /*008c*/ 	.word	0x00000008
.L_101:


//--------------------- .nv.info._ZN18transformer_engine41_GLOBAL__N__a345cf16_9_common_cu_5ac9669030update_tensor_scale_inv_kernelEPKfPf --------------------------
	.section	.nv.info._ZN18transformer_engine41_GLOBAL__N__a345cf16_9_common_cu_5ac9669030update_tensor_scale_inv_kernelEPKfPf,"",@"SHT_CUDA_INFO"
	.sectionflags	@""
	.align	4


	//----- nvinfo : EIATTR_CUDA_API_VERSION
	.align		4
        /*0000*/ 	.byte	0x04, 0x37
        /*0002*/ 	.short	(.L_103 - .L_102)
.L_102:
        /*0004*/ 	.word	0x00000082


	//----- nvinfo : EIATTR_KPARAM_INFO
	.align		4
.L_103:
        /*0008*/ 	.byte	0x04, 0x17
        /*000a*/ 	.short	(.L_105 - .L_104)
.L_104:
        /*000c*/ 	.word	0x00000000
        /*0010*/ 	.short	0x0001
        /*0012*/ 	.short	0x0008
        /*0014*/ 	.byte	0x00, 0xf5, 0x21, 0x00


	//----- nvinfo : EIATTR_KPARAM_INFO
	.align		4
.L_105:
        /*0018*/ 	.byte	0x04, 0x17
        /*001a*/ 	.short	(.L_107 - .L_106)
.L_106:
        /*001c*/ 	.word	0x00000000
        /*0020*/ 	.short	0x0000
        /*0022*/ 	.short	0x0000
        /*0024*/ 	.byte	0x00, 0xf5, 0x21, 0x00


	//----- nvinfo : EIATTR_SPARSE_MMA_MASK
	.align		4
.L_107:
        /*0028*/ 	.byte	0x03, 0x50
        /*002a*/ 	.short	0x0000


	//----- nvinfo : EIATTR_MAXREG_COUNT
	.align		4
        /*002c*/ 	.byte	0x03, 0x1b
        /*002e*/ 	.short	0x00ff


	//----- nvinfo : EIATTR_MERCURY_ISA_VERSION
	.align		4
        /*0030*/ 	.byte	0x03, 0x5f
        /*0032*/ 	.short	0x0101


	//----- nvinfo : EIATTR_VRC_CTA_INIT_COUNT
	.align		4
        /*0034*/ 	.byte	0x02, 0x4a
	.zero		1
	.zero		1


	//----- nvinfo : EIATTR_EXIT_INSTR_OFFSETS
	.align		4
        /*0038*/ 	.byte	0x04, 0x1c
        /*003a*/ 	.short	(.L_109 - .L_108)


	//   ....[0]....
.L_108:
        /*003c*/ 	.word	0x00000160


	//----- nvinfo : EIATTR_MAX_THREADS
	.align		4
.L_109:
        /*0040*/ 	.byte	0x04, 0x05
        /*0042*/ 	.short	(.L_111 - .L_110)
.L_110:
        /*0044*/ 	.word	0x00000001
        /*0048*/ 	.word	0x00000001
        /*004c*/ 	.word	0x00000001


	//----- nvinfo : EIATTR_CRS_STACK_SIZE
	.align		4
.L_111:
        /*0050*/ 	.byte	0x04, 0x1e
        /*0052*/ 	.short	(.L_113 - .L_112)
.L_112:
        /*0054*/ 	.word	0x00000000


	//----- nvinfo : EIATTR_CBANK_PARAM_SIZE
	.align		4
.L_113:
        /*0058*/ 	.byte	0x03, 0x19
        /*005a*/ 	.short	0x0010


	//----- nvinfo : EIATTR_PARAM_CBANK
	.align		4
        /*005c*/ 	.byte	0x04, 0x0a
        /*005e*/ 	.short	(.L_115 - .L_114)
	.align		4
.L_114:
        /*0060*/ 	.word	index@(.nv.constant0._ZN18transformer_engine41_GLOBAL__N__a345cf16_9_common_cu_5ac9669030update_tensor_scale_inv_kernelEPKfPf)
        /*0064*/ 	.short	0x0380
        /*0066*/ 	.short	0x0010


	//----- nvinfo : EIATTR_SW_WAR
	.align		4
.L_115:
        /*0068*/ 	.byte	0x04, 0x36
        /*006a*/ 	.short	(.L_117 - .L_116)
.L_116:
        /*006c*/ 	.word	0x00000008
.L_117:


//--------------------- .nv.callgraph             --------------------------
	.section	.nv.callgraph,"",@"SHT_CUDA_CALLGRAPH"
	.align	4
	.sectionentsize	8
	.align		4
        /*0000*/ 	.word	0x00000000
	.align		4
        /*0004*/ 	.word	0xffffffff
	.align		4
        /*0008*/ 	.word	0x00000000
	.align		4
        /*000c*/ 	.word	0xfffffffe
	.align		4
        /*0010*/ 	.word	0x00000000
	.align		4
        /*0014*/ 	.word	0xfffffffd
	.align		4
        /*0018*/ 	.word	0x00000000
	.align		4
        /*001c*/ 	.word	0xfffffffc


//--------------------- .text._ZN18transformer_engine41_GLOBAL__N__a345cf16_9_common_cu_5ac9669013memset_kernelIhEEvPvim --------------------------
	.section	.text._ZN18transformer_engine41_GLOBAL__N__a345cf16_9_common_cu_5ac9669013memset_kernelIhEEvPvim,"ax",@progbits
	.align	128
.text._ZN18transformer_engine41_GLOBAL__N__a345cf16_9_common_cu_5ac9669013memset_kernelIhEEvPvim:
        .type           _ZN18transformer_engine41_GLOBAL__N__a345cf16_9_common_cu_5ac9669013memset_kernelIhEEvPvim,@function
        .size           _ZN18transformer_engine41_GLOBAL__N__a345cf16_9_common_cu_5ac9669013memset_kernelIhEEvPvim,(.L_x_29 - _ZN18transformer_engine41_GLOBAL__N__a345cf16_9_common_cu_5ac9669013memset_kernelIhEEvPvim)
        .other          _ZN18transformer_engine41_GLOBAL__N__a345cf16_9_common_cu_5ac9669013memset_kernelIhEEvPvim,@"STO_CUDA_ENTRY STV_DEFAULT"
_ZN18transformer_engine41_GLOBAL__N__a345cf16_9_common_cu_5ac9669013memset_kernelIhEEvPvim:
[----:B------:R-:W-:Y:S01]  /*0000*/  LDC R1, c[0x0][0x37c] ;  /* 0x0000df00ff017b82 */ /* 0x000fe20000000800 */
[----:B------:R-:W0:Y:S07]  /*0010*/  S2R R3, SR_TID.X ;  /* 0x0000000000037919 */ /* 0x000e2e0000002100 */
[----:B------:R-:W0:Y:S01]  /*0020*/  S2UR UR4, SR_CTAID.X ;  /* 0x00000000000479c3 */ /* 0x000e220000002500 */
[----:B------:R-:W1:Y:S07]  /*0030*/  LDCU.64 UR6, c[0x0][0x390] ;  /* 0x00007200ff0677ac */ /* 0x000e6e0008000a00 */
[----:B------:R-:W0:Y:S02]  /*0040*/  LDC R2, c[0x0][0x360] ;  /* 0x0000d800ff027b82 */ /* 0x000e240000000800 */
[----:B0-----:R-:W-:-:S05]  /*0050*/  IMAD R2, R2, UR4, R3 ;  /* 0x0000000402027c24 */ /* 0x001fca000f8e0203 */
[----:B-1----:R-:W-:-:S04]  /*0060*/  ISETP.GE.U32.AND P0, PT, R2, UR6, PT ;  /* 0x0000000602007c0c */ /* 0x002fc8000bf06070 */
[----:B------:R-:W-:-:S13]  /*0070*/  ISETP.GE.U32.AND.EX P0, PT, RZ, UR7, PT, P0 ;  /* 0x00000007ff007c0c */ /* 0x000fda000bf06100 */
[----:B------:R-:W-:Y:S05]  /*0080*/  @P0 EXIT ;  /* 0x000000000000094d */ /* 0x000fea0003800000 */
[----:B------:R-:W0:Y:S01]  /*0090*/  LDCU.64 UR6, c[0x0][0x380] ;  /* 0x00007000ff0677ac */ /* 0x000e220008000a00 */
[----:B------:R-:W1:Y:S01]  /*00a0*/  LDC.U8 R5, c[0x0][0x388] ;  /* 0x0000e200ff057b82 */ /* 0x000e620000000000 */
[----:B------:R-:W1:Y:S01]  /*00b0*/  LDCU.64 UR4, c[0x0][0x358] ;  /* 0x00006b00ff0477ac */ /* 0x000e620008000a00 */
[----:B0-----:R-:W-:-:S05]  /*00c0*/  IADD3 R2, P0, PT, R2, UR6, RZ ;  /* 0x0000000602027c10 */ /* 0x001fca000ff1e0ff */
[----:B------:R-:W-:-:S05]  /*00d0*/  IMAD.X R3, RZ, RZ, UR7, P0 ;  /* 0x00000007ff037e24 */ /* 0x000fca00080e06ff */
[----:B-1----:R-:W-:Y:S01]  /*00e0*/  STG.E.U8 desc[UR4][R2.64], R5 ;  /* 0x0000000502007986 */ /* 0x002fe2000c101104 */
[----:B------:R-:W-:Y:S05]  /*00f0*/  EXIT ;  /* 0x000000000000794d */ /* 0x000fea0003800000 */
.L_x_0:
[----:B------:R-:W-:-:S00]  /*0100*/  BRA `(.L_x_0) ;  /* 0xfffffffc00fc7947 */ /* 0x000fc0000383ffff */
[----:B------:R-:W-:-:S00]  /*0110*/  NOP ;  /* 0x0000000000007918 */ /* 0x000fc00000000000 */
        /* <DEDUP_REMOVED lines=14> */
.L_x_29:


//--------------------- .text._ZN18transformer_engine41_GLOBAL__N__a345cf16_9_common_cu_5ac9669013memset_kernelIfEEvPvim --------------------------
	.section	.text._ZN18transformer_engine41_GLOBAL__N__a345cf16_9_common_cu_5ac9669013memset_kernelIfEEvPvim,"ax",@progbits
	.align	128
.text._ZN18transformer_engine41_GLOBAL__N__a345cf16_9_common_cu_5ac9669013memset_kernelIfEEvPvim:
        .type           _ZN18transformer_engine41_GLOBAL__N__a345cf16_9_common_cu_5ac9669013memset_kernelIfEEvPvim,@function
        .size           _ZN18transformer_engine41_GLOBAL__N__a345cf16_9_common_cu_5ac9669013memset_kernelIfEEvPvim,(.L_x_30 - _ZN18transformer_engine41_GLOBAL__N__a345cf16_9_common_cu_5ac9669013memset_kernelIfEEvPvim)
        .other          _ZN18transformer_engine41_GLOBAL__N__a345cf16_9_common_cu_5ac9669013memset_kernelIfEEvPvim,@"STO_CUDA_ENTRY STV_DEFAULT"
_ZN18transformer_engine41_GLOBAL__N__a345cf16_9_common_cu_5ac9669013memset_kernelIfEEvPvim:
[----:B------:R-:W-:Y:S01]  /*0000*/  LDC R1, c[0x0][0x37c] ;  /* 0x0000df00ff017b82 */ /* 0x000fe20000000800 */
[----:B------:R-:W0:Y:S07]  /*0010*/  S2R R3, SR_TID.X ;  /* 0x0000000000037919 */ /* 0x000e2e0000002100 */
[----:B------:R-:W0:Y:S01]  /*0020*/  S2UR UR4, SR_CTAID.X ;  /* 0x00000000000479c3 */ /* 0x000e220000002500 */
[----:B------:R-:W1:Y:S07]  /*0030*/  LDCU.64 UR6, c[0x0][0x390] ;  /* 0x00007200ff0677ac */ /* 0x000e6e0008000a00 */
[----:B------:R-:W0:Y:S02]  /*0040*/  LDC R2, c[0x0][0x360] ;  /* 0x0000d800ff027b82 */ /* 0x000e240000000800 */
[----:B0-----:R-:W-:-:S04]  /*0050*/  IMAD R2, R2, UR4, R3 ;  /* 0x0000000402027c24 */ /* 0x001fc8000f8e0203 */
[----:B------:R-:W-:-:S03]  /*0060*/  IMAD.WIDE.U32 R2, R2, 0x4, RZ ;  /* 0x0000000402027825 */ /* 0x000fc600078e00ff */
[----:B-1----:R-:W-:-:S04]  /*0070*/  ISETP.GE.U32.AND P0, PT, R2, UR6, PT ;  /* 0x0000000602007c0c */ /* 0x002fc8000bf06070 */
[----:B------:R-:W-:-:S13]  /*0080*/  ISETP.GE.U32.AND.EX P0, PT, R3, UR7, PT, P0 ;  /* 0x0000000703007c0c */ /* 0x000fda000bf06100 */
[----:B------:R-:W-:Y:S05]  /*0090*/  @P0 EXIT ;  /* 0x000000000000094d */ /* 0x000fea0003800000 */
[----:B------:R-:W-:Y:S01]  /*00a0*/  IADD3 R0, P1, PT, R2, 0x4, RZ ;  /* 0x0000000402007810 */ /* 0x000fe20007f3e0ff */
[----:B------:R-:W0:Y:S03]  /*00b0*/  LDCU.64 UR4, c[0x0][0x358] ;  /* 0x00006b00ff0477ac */ /* 0x000e260008000a00 */
[----:B------:R-:W-:Y:S01]  /*00c0*/  ISETP.GT.U32.AND P0, PT, R0, UR6, PT ;  /* 0x0000000600007c0c */ /* 0x000fe2000bf04070 */
[----:B------:R-:W-:-:S05]  /*00d0*/  IMAD.X R0, RZ, RZ, R3, P1 ;  /* 0x000000ffff007224 */ /* 0x000fca00008e0603 */
[----:B------:R-:W-:-:S13]  /*00e0*/  ISETP.GT.U32.AND.EX P0, PT, R0, UR7, PT, P0 ;  /* 0x0000000700007c0c */ /* 0x000fda000bf04100 */
[----:B0-----:R-:W-:Y:S05]  /*00f0*/  @!P0 BRA `(.L_x_1) ;  /* 0x00000004000c8947 */ /* 0x001fea0003800000 */
[----:B------:R-:W-:-:S04]  /*0100*/  IADD3 R10, P1, PT, -R2, UR6, RZ ;  /* 0x00000006020a7c10 */ /* 0x000fc8000ff3e1ff */
[----:B------:R-:W-:Y:S02]  /*0110*/  ISETP.NE.U32.AND P0, PT, R10, RZ, PT ;  /* 0x000000ff0a00720c */ /* 0x000fe40003f05070 */
[----:B------:R-:W-:-:S04]  /*0120*/  IADD3.X R12, PT, PT, ~R3, UR7, RZ, P1, !PT ;  /* 0x00000007030c7c10 */ /* 0x000fc80008ffe5ff */
[----:B------:R-:W-:-:S13]  /*0130*/  ISETP.NE.AND.EX P0, PT, R12, RZ, PT, P0 ;  /* 0x000000ff0c00720c */ /* 0x000fda0003f05300 */
[----:B------:R-:W-:Y:S05]  /*0140*/  @!P0 EXIT ;  /* 0x000000000000894d */ /* 0x000fea0003800000 */
[----:B------:R-:W-:Y:S01]  /*0150*/  ISETP.GT.U32.AND P0, PT, R10, RZ, PT ;  /* 0x000000ff0a00720c */ /* 0x000fe20003f04070 */
[----:B------:R-:W0:Y:S01]  /*0160*/  LDCU.64 UR8, c[0x0][0x380] ;  /* 0x00007000ff0877ac */ /* 0x000e220008000a00 */
[----:B------:R-:W-:Y:S01]  /*0170*/  IMAD.MOV.U32 R5, RZ, RZ, RZ ;  /* 0x000000ffff057224 */ /* 0x000fe200078e00ff */
[----:B------:R-:W-:Y:S01]  /*0180*/  BSSY.RECONVERGENT B0, `(.L_x_2) ;  /* 0x0000021000007945 */ /* 0x000fe20003800200 */
[----:B------:R-:W-:Y:S01]  /*0190*/  ISETP.GT.U32.AND.EX P0, PT, R12, RZ, PT, P0 ;  /* 0x000000ff0c00720c */ /* 0x000fe20003f04100 */
[----:B------:R-:W-:-:S12]  /*01a0*/  IMAD.MOV.U32 R7, RZ, RZ, RZ ;  /* 0x000000ffff077224 */ /* 0x000fd800078e00ff */
[----:B------:R-:W1:Y:S01]  /*01b0*/  @!P0 LDC.U8 R9, c[0x0][0x388] ;  /* 0x0000e200ff098b82 */ /* 0x000e620000000000 */
[----:B0-----:R-:W-:-:S04]  /*01c0*/  IADD3 R6, P1, PT, R2, UR8, RZ ;  /* 0x0000000802067c10 */ /* 0x001fc8000ff3e0ff */
[----:B------:R-:W-:Y:S02]  /*01d0*/  IADD3.X R8, PT, PT, R3, UR9, RZ, P1, !PT ;  /* 0x0000000903087c10 */ /* 0x000fe40008ffe4ff */
[----:B------:R-:W-:Y:S01]  /*01e0*/  @!P0 IADD3 R2, P1, PT, R5, R6, RZ ;  /* 0x0000000605028210 */ /* 0x000fe20007f3e0ff */
[----:B------:R-:W-:-:S04]  /*01f0*/  @!P0 IMAD.MOV.U32 R5, RZ, RZ, 0x1 ;  /* 0x00000001ff058424 */ /* 0x000fc800078e00ff */
[----:B------:R-:W-:Y:S01]  /*0200*/  @!P0 IMAD.X R3, R7, 0x1, R8, P1 ;  /* 0x0000000107038824 */ /* 0x000fe200008e0608 */
[----:B------:R-:W-:Y:S01]  /*0210*/  IADD3 R0, P3, PT, -R5, R10, RZ ;  /* 0x0000000a05007210 */ /* 0x000fe20007f7e1ff */
[----:B------:R-:W-:Y:S01]  /*0220*/  @!P0 IMAD.MOV.U32 R7, RZ, RZ, RZ ;  /* 0x000000ffff078224 */ /* 0x000fe200078e00ff */
[----:B------:R-:W-:Y:S02]  /*0230*/  ISETP.GT.U32.AND P2, PT, R10, R5, PT ;  /* 0x000000050a00720c */ /* 0x000fe40003f44070 */
[----:B------:R-:W-:Y:S01]  /*0240*/  ISETP.LE.U32.AND P1, PT, R0, 0x3, PT ;  /* 0x000000030000780c */ /* 0x000fe20003f23070 */
[C---:B------:R-:W-:Y:S01]  /*0250*/  IMAD.X R0, R12.reuse, 0x1, ~R7, P3 ;  /* 0x000000010c007824 */ /* 0x040fe200018e0e07 */
[----:B------:R-:W-:Y:S01]  /*0260*/  ISETP.GT.U32.AND.EX P2, PT, R12, R7, PT, P2 ;  /* 0x000000070c00720c */ /* 0x000fe20003f44120 */
[----:B-1----:R0:W-:Y:S03]  /*0270*/  @!P0 STG.E.U8 desc[UR4][R2.64], R9 ;  /* 0x0000000902008986 */ /* 0x0021e6000c101104 */
[----:B------:R-:W-:-:S13]  /*0280*/  ISETP.LE.U32.OR.EX P1, PT, R0, RZ, !P2, P1 ;  /* 0x000000ff0000720c */ /* 0x000fda0005723510 */
[----:B0-----:R-:W-:Y:S05]  /*0290*/  @P1 BRA `(.L_x_3) ;  /* 0x00000000003c1947 */ /* 0x001fea0003800000 */
[----:B------:R-:W0:Y:S01]  /*02a0*/  LDC.U8 R9, c[0x0][0x388] ;  /* 0x0000e200ff097b82 */ /* 0x000e220000000000 */
[----:B------:R-:W-:Y:S02]  /*02b0*/  IADD3 R0, P1, PT, R10, -0x3, RZ ;  /* 0xfffffffd0a007810 */ /* 0x000fe40007f3e0ff */
[----:B------:R-:W-:Y:S02]  /*02c0*/  PLOP3.LUT P0, PT, PT, PT, PT, 0x8, 0x80 ;  /* 0x000000000080781c */ /* 0x000fe40003f0e170 */
[----:B------:R-:W-:-:S11]  /*02d0*/  IADD3.X R4, PT, PT, R12, -0x1, RZ, P1, !PT ;  /* 0xffffffff0c047810 */ /* 0x000fd60000ffe4ff */
.L_x_4:
[C---:B-1----:R-:W-:Y:S02]  /*02e0*/  IADD3 R2, P1, PT, R5.reuse, R6, RZ ;  /* 0x0000000605027210 */ /* 0x042fe40007f3e0ff */
[----:B------:R-:W-:-:S03]  /*02f0*/  IADD3 R5, P2, PT, R5, 0x4, RZ ;  /* 0x0000000405057810 */ /* 0x000fc60007f5e0ff */
[----:B------:R-:W-:Y:S01]  /*0300*/  IMAD.X R3, R7, 0x1, R8, P1 ;  /* 0x0000000107037824 */ /* 0x000fe200008e0608 */
[----:B------:R-:W-:Y:S01]  /*0310*/  ISETP.GE.U32.AND P1, PT, R5, R0, PT ;  /* 0x000000000500720c */ /* 0x000fe20003f26070 */
[----:B------:R-:W-:-:S03]  /*0320*/  IMAD.X R7, RZ, RZ, R7, P2 ;  /* 0x000000ffff077224 */ /* 0x000fc600010e0607 */
[----:B0-----:R1:W-:Y:S02]  /*0330*/  STG.E.U8 desc[UR4][R2.64], R9 ;  /* 0x0000000902007986 */ /* 0x0013e4000c101104 */
[----:B------:R-:W-:Y:S02]  /*0340*/  ISETP.GE.U32.AND.EX P1, PT, R7, R4, PT, P1 ;  /* 0x000000040700720c */ /* 0x000fe40003f26110 */
[----:B------:R1:W-:Y:S04]  /*0350*/  STG.E.U8 desc[UR4][R2.64+0x1], R9 ;  /* 0x0000010902007986 */ /* 0x0003e8000c101104 */
[----:B------:R1:W-:Y:S04]  /*0360*/  STG.E.U8 desc[UR4][R2.64+0x2], R9 ;  /* 0x0000020902007986 */ /* 0x0003e8000c101104 */
[----:B------:R1:W-:Y:S03]  /*0370*/  STG.E.U8 desc[UR4][R2.64+0x3], R9 ;  /* 0x0000030902007986 */ /* 0x0003e6000c101104 */
[----:B------:R-:W-:Y:S05]  /*0380*/  @!P1 BRA `(.L_x_4) ;  /* 0xfffffffc00d49947 */ /* 0x000fea000383ffff */
.L_x_3:
[----:B------:R-:W-:Y:S05]  /*0390*/  BSYNC.RECONVERGENT B0 ;  /* 0x0000000000007941 */ /* 0x000fea0003800200 */
.L_x_2:
[----:B------:R-:W-:Y:S01]  /*03a0*/  IADD3 R0, P3, PT, -R5, R10, RZ ;  /* 0x0000000a05007210 */ /* 0x000fe20007f7e1ff */
[----:B------:R-:W-:Y:S01]  /*03b0*/  BSSY.RECONVERGENT B0, `(.L_x_5) ;  /* 0x000000f000007945 */ /* 0x000fe20003800200 */
[----:B------:R-:W-:Y:S02]  /*03c0*/  ISETP.GT.U32.AND P2, PT, R10, R5, PT ;  /* 0x000000050a00720c */ /* 0x000fe40003f44070 */
[----:B------:R-:W-:Y:S01]  /*03d0*/  ISETP.LE.U32.AND P1, PT, R0, 0x1, PT ;  /* 0x000000010000780c */ /* 0x000fe20003f23070 */
[C---:B------:R-:W-:Y:S01]  /*03e0*/  IMAD.X R0, R12.reuse, 0x1, ~R7, P3 ;  /* 0x000000010c007824 */ /* 0x040fe200018e0e07 */
[----:B------:R-:W-:-:S04]  /*03f0*/  ISETP.GT.U32.AND.EX P2, PT, R12, R7, PT, P2 ;  /* 0x000000070c00720c */ /* 0x000fc80003f44120 */
[----:B------:R-:W-:-:S13]  /*0400*/  ISETP.LE.U32.OR.EX P1, PT, R0, RZ, !P2, P1 ;  /* 0x000000ff0000720c */ /* 0x000fda0005723510 */
[----:B------:R-:W-:Y:S05]  /*0410*/  @P1 BRA `(.L_x_6) ;  /* 0x0000000000201947 */ /* 0x000fea0003800000 */
[----:B-1----:R-:W0:Y:S01]  /*0420*/  LDC.U8 R9, c[0x0][0x388] ;  /* 0x0000e200ff097b82 */ /* 0x002e220000000000 */
[C---:B------:R-:W-:Y:S02]  /*0430*/  IADD3 R2, P0, PT, R5.reuse, R6, RZ ;  /* 0x0000000605027210 */ /* 0x040fe40007f1e0ff */
[----:B------:R-:W-:-:S03]  /*0440*/  IADD3 R5, P1, PT, R5, 0x2, RZ ;  /* 0x0000000205057810 */ /* 0x000fc60007f3e0ff */
[----:B------:R-:W-:Y:S01]  /*0450*/  IMAD.X R3, R7, 0x1, R8, P0 ;  /* 0x0000000107037824 */ /* 0x000fe200000e0608 */
[----:B------:R-:W-:Y:S01]  /*0460*/  PLOP3.LUT P0, PT, PT, PT, PT, 0x8, 0x80 ;  /* 0x000000000080781c */ /* 0x000fe20003f0e170 */
[----:B------:R-:W-:-:S03]  /*0470*/  IMAD.X R7, RZ, RZ, R7, P1 ;  /* 0x000000ffff077224 */ /* 0x000fc600008e0607 */
[----:B0-----:R0:W-:Y:S04]  /*0480*/  STG.E.U8 desc[UR4][R2.64], R9 ;  /* 0x0000000902007986 */ /* 0x0011e8000c101104 */
[----:B------:R0:W-:Y:S05]  /*0490*/  STG.E.U8 desc[UR4][R2.64+0x1], R9 ;  /* 0x0000010902007986 */ /* 0x0001ea000c101104 */
.L_x_6:
[----:B------:R-:W-:Y:S05]  /*04a0*/  BSYNC.RECONVERGENT B0 ;  /* 0x0000000000007941 */ /* 0x000fea0003800200 */
.L_x_5:
[----:B------:R-:W-:-:S04]  /*04b0*/  ISETP.LT.U32.AND P1, PT, R5, R10, PT ;  /* 0x0000000a0500720c */ /* 0x000fc80003f21070 */
[----:B------:R-:W-:-:S13]  /*04c0*/  ISETP.LT.U32.OR.EX P0, PT, R7, R12, P0, P1 ;  /* 0x0000000c0700720c */ /* 0x000fda0000701510 */
[----:B------:R-:W-:Y:S05]  /*04d0*/  @!P0 EXIT ;  /* 0x000000000000894d */ /* 0x000fea0003800000 */
[----:B01----:R-:W0:Y:S01]  /*04e0*/  LDC.U8 R9, c[0x0][0x388] ;  /* 0x0000e200ff097b82 */ /* 0x003e220000000000 */
[----:B------:R-:W-:-:S05]  /*04f0*/  IADD3 R2, P0, PT, R5, R6, RZ ;  /* 0x0000000605027210 */ /* 0x000fca0007f1e0ff */
[----:B------:R-:W-:-:S05]  /*0500*/  IMAD.X R3, R7, 0x1, R8, P0 ;  /* 0x0000000107037824 */ /* 0x000fca00000e0608 */
[----:B0-----:R-:W-:Y:S01]  /*0510*/  STG.E.U8 desc[UR4][R2.64], R9 ;  /* 0x0000000902007986 */ /* 0x001fe2000c101104 */
[----:B------:R-:W-:Y:S05]  /*0520*/  EXIT ;  /* 0x000000000000794d */ /* 0x000fea0003800000 */
.L_x_1:
[----:B------:R-:W0:Y:S01]  /*0530*/  LDC R9, c[0x0][0x388] ;  /* 0x0000e200ff097b82 */ /* 0x000e220000000800 */
[----:B------:R-:W1:Y:S02]  /*0540*/  LDCU.64 UR8, c[0x0][0x380] ;  /* 0x00007000ff0877ac */ /* 0x000e640008000a00 */
[----:B-1----:R-:W-:-:S04]  /*0550*/  IADD3 R2, P0, PT, R2, UR8, RZ ;  /* 0x0000000802027c10 */ /* 0x002fc8000ff1e0ff */
[----:B------:R-:W-:Y:S01]  /*0560*/  IADD3.X R3, PT, PT, R3, UR9, RZ, P0, !PT ;  /* 0x0000000903037c10 */ /* 0x000fe200087fe4ff */
[C---:B0-----:R-:W-:Y:S01]  /*0570*/  IMAD.SHL.U32 R5, R9.reuse, 0x100, RZ ;  /* 0x0000010009057824 */ /* 0x041fe200078e00ff */
[C---:B------:R-:W-:Y:S01]  /*0580*/  LOP3.LUT R0, R9.reuse, 0xff, RZ, 0xc0, !PT ;  /* 0x000000ff09007812 */ /* 0x040fe200078ec0ff */
[----:B------:R-:W-:-:S03]  /*0590*/  IMAD.U32 R7, R9, 0x10000, RZ ;  /* 0x0001000009077824 */ /* 0x000fc600078e00ff */
[----:B------:R-:W-:-:S04]  /*05a0*/  LOP3.LUT R0, R0, 0xff00, R5, 0xf8, !PT ;  /* 0x0000ff0000007812 */ /* 0x000fc800078ef805 */
[----:B------:R-:W-:-:S05]  /*05b0*/  LOP3.LUT R0, R0, 0xff0000, R7, 0xf8, !PT ;  /* 0x00ff000000007812 */ /* 0x000fca00078ef807 */
[----:B------:R-:W-:-:S05]  /*05c0*/  IMAD R5, R9, 0x1000000, R0 ;  /* 0x0100000009057824 */ /* 0x000fca00078e0200 */
[----:B------:R-:W-:Y:S01]  /*05d0*/  STG.E desc[UR4][R2.64], R5 ;  /* 0x0000000502007986 */ /* 0x000fe2000c101904 */
[----:B------:R-:W-:Y:S05]  /*05e0*/  EXIT ;  /* 0x000000000000794d */ /* 0x000fea0003800000 */
.L_x_7:
        /* <DEDUP_REMOVED lines=9> */
.L_x_30:


//--------------------- .text._ZN18transformer_engine41_GLOBAL__N__a345cf16_9_common_cu_5ac9669013memset_kernelI6float2EEvPvim --------------------------
	.section	.text._ZN18transformer_engine41_GLOBAL__N__a345cf16_9_common_cu_5ac9669013memset_kernelI6float2EEvPvim,"ax",@progbits
	.align	128
.text._ZN18transformer_engine41_GLOBAL__N__a345cf16_9_common_cu_5ac9669013memset_kernelI6float2EEvPvim:
        .type           _ZN18transformer_engine41_GLOBAL__N__a345cf16_9_common_cu_5ac9669013memset_kernelI6float2EEvPvim,@function
        .size           _ZN18transformer_engine41_GLOBAL__N__a345cf16_9_common_cu_5ac9669013memset_kernelI6float2EEvPvim,(.L_x_31 - _ZN18transformer_engine41_GLOBAL__N__a345cf16_9_common_cu_5ac9669013memset_kernelI6float2EEvPvim)
        .other          _ZN18transformer_engine41_GLOBAL__N__a345cf16_9_common_cu_5ac9669013memset_kernelI6float2EEvPvim,@"STO_CUDA_ENTRY STV_DEFAULT"
_ZN18transformer_engine41_GLOBAL__N__a345cf16_9_common_cu_5ac9669013memset_kernelI6float2EEvPvim:
        /* <DEDUP_REMOVED lines=46> */
.L_x_11:
        /* <DEDUP_REMOVED lines=11> */
.L_x_10:
[----:B------:R-:W-:Y:S05]  /*0390*/  BSYNC.RECONVERGENT B0 ;  /* 0x0000000000007941 */ /* 0x000fea0003800200 */
.L_x_9:
        /* <DEDUP_REMOVED lines=16> */
.L_x_13:
[----:B------:R-:W-:Y:S05]  /*04a0*/  BSYNC.RECONVERGENT B0 ;  /* 0x0000000000007941 */ /* 0x000fea0003800200 */
.L_x_12:
        /* <DEDUP_REMOVED lines=8> */
.L_x_8:
        /* <DEDUP_REMOVED lines=9> */
[----:B------:R-:W-:-:S04]  /*05c0*/  IMAD R4, R9, 0x1000000, R0 ;  /* 0x0100000009047824 */ /* 0x000fc800078e0200 */
[----:B------:R-:W-:-:S05]  /*05d0*/  IMAD.MOV.U32 R5, RZ, RZ, R4 ;  /* 0x000000ffff057224 */ /* 0x000fca00078e0004 */
[----:B------:R-:W-:Y:S01]  /*05e0*/  STG.E.64 desc[UR4][R2.64], R4 ;  /* 0x0000000402007986 */ /* 0x000fe2000c101b04 */
[----:B------:R-:W-:Y:S05]  /*05f0*/  EXIT ;  /* 0x000000000000794d */ /* 0x000fea0003800000 */
.L_x_14:
        /* <DEDUP_REMOVED lines=16> */
.L_x_31:


//--------------------- .text._ZN18transformer_engine41_GLOBAL__N__a345cf16_9_common_cu_5ac9669013memset_kernelI6float4EEvPvim --------------------------
	.section	.text._ZN18transformer_engine41_GLOBAL__N__a345cf16_9_common_cu_5ac9669013memset_kernelI6float4EEvPvim,"ax",@progbits
	.align	128
.text._ZN18transformer_engine41_GLOBAL__N__a345cf16_9_common_cu_5ac9669013memset_kernelI6float4EEvPvim:
        .type           _ZN18transformer_engine41_GLOBAL__N__a345cf16_9_common_cu_5ac9669013memset_kernelI6float4EEvPvim,@function
        .size           _ZN18transformer_engine41_GLOBAL__N__a345cf16_9_common_cu_5ac9669013memset_kernelI6float4EEvPvim,(.L_x_32 - _ZN18transformer_engine41_GLOBAL__N__a345cf16_9_common_cu_5ac9669013memset_kernelI6float4EEvPvim)
        .other          _ZN18transformer_engine41_GLOBAL__N__a345cf16_9_common_cu_5ac9669013memset_kernelI6float4EEvPvim,@"STO_CUDA_ENTRY STV_DEFAULT"
_ZN18transformer_engine41_GLOBAL__N__a345cf16_9_common_cu_5ac9669013memset_kernelI6float4EEvPvim:
        /* <DEDUP_REMOVED lines=46> */
.L_x_18:
        /* <DEDUP_REMOVED lines=11> */
.L_x_17:
[----:B------:R-:W-:Y:S05]  /*0390*/  BSYNC.RECONVERGENT B0 ;  /* 0x0000000000007941 */ /* 0x000fea0003800200 */
.L_x_16:
        /* <DEDUP_REMOVED lines=16> */
.L_x_20:
[----:B------:R-:W-:Y:S05]  /*04a0*/  BSYNC.RECONVERGENT B0 ;  /* 0x0000000000007941 */ /* 0x000fea0003800200 */
.L_x_19:
        /* <DEDUP_REMOVED lines=8> */
.L_x_15:
        /* <DEDUP_REMOVED lines=10> */
[--C-:B------:R-:W-:Y:S02]  /*05d0*/  IMAD.MOV.U32 R5, RZ, RZ, R4.reuse ;  /* 0x000000ffff057224 */ /* 0x100fe400078e0004 */
[--C-:B------:R-:W-:Y:S02]  /*05e0*/  IMAD.MOV.U32 R6, RZ, RZ, R4.reuse ;  /* 0x000000ffff067224 */ /* 0x100fe400078e0004 */
[----:B------:R-:W-:-:S05]  /*05f0*/  IMAD.MOV.U32 R7, RZ, RZ, R4 ;  /* 0x000000ffff077224 */ /* 0x000fca00078e0004 */
[----:B------:R-:W-:Y:S01]  /*0600*/  STG.E.128 desc[UR4][R2.64], R4 ;  /* 0x0000000402007986 */ /* 0x000fe2000c101d04 */
[----:B------:R-:W-:Y:S05]  /*0610*/  EXIT ;  /* 0x000000000000794d */ /* 0x000fea0003800000 */
.L_x_21:
        /* <DEDUP_REMOVED lines=14> */
.L_x_32:


//--------------------- .text._ZN18transformer_engine41_GLOBAL__N__a345cf16_9_common_cu_5ac9669030update_tensor_scale_inv_kernelEPKfPf --------------------------
	.section	.text._ZN18transformer_engine41_GLOBAL__N__a345cf16_9_common_cu_5ac9669030update_tensor_scale_inv_kernelEPKfPf,"ax",@progbits
	.align	128
.text._ZN18transformer_engine41_GLOBAL__N__a345cf16_9_common_cu_5ac9669030update_tensor_scale_inv_kernelEPKfPf:
        .type           _ZN18transformer_engine41_GLOBAL__N__a345cf16_9_common_cu_5ac9669030update_tensor_scale_inv_kernelEPKfPf,@function
        .size           _ZN18transformer_engine41_GLOBAL__N__a345cf16_9_common_cu_5ac9669030update_tensor_scale_inv_kernelEPKfPf,(.L_x_33 - _ZN18transformer_engine41_GLOBAL__N__a345cf16_9_common_cu_5ac9669030update_tensor_scale_inv_kernelEPKfPf)
        .other          _ZN18transformer_engine41_GLOBAL__N__a345cf16_9_common_cu_5ac9669030update_tensor_scale_inv_kernelEPKfPf,@"STO_CUDA_ENTRY STV_DEFAULT"
_ZN18transformer_engine41_GLOBAL__N__a345cf16_9_common_cu_5ac9669030update_tensor_scale_inv_kernelEPKfPf:
[----:B------:R-:W-:Y:S01]  /*0000*/  LDC R1, c[0x0][0x37c] ;  /* 0x0000df00ff017b82 */ /* 0x000fe20000000800 */
[----:B------:R-:W0:Y:S01]  /*0010*/  LDCU.64 UR4, c[0x0][0x380] ;  /* 0x00007000ff0477ac */ /* 0x000e220008000a00 */
[----:B------:R-:W-:Y:S01]  /*0020*/  IMAD.MOV.U32 R0, RZ, RZ, 0x3f800000 ;  /* 0x3f800000ff007424 */ /* 0x000fe200078e00ff */
[----:B0-----:R-:W-:-:S04]  /*0030*/  UISETP.NE.U32.AND UP0, UPT, UR4, URZ, UPT ;  /* 0x000000ff0400728c */ /* 0x001fc8000bf05070 */
[----:B------:R-:W-:Y:S01]  /*0040*/  UISETP.NE.AND.EX UP0, UPT, UR5, URZ, UPT, UP0 ;  /* 0x000000ff0500728c */ /* 0x000fe2000bf05300 */
[----:B------:R-:W0:Y:S08]  /*0050*/  LDCU.64 UR4, c[0x0][0x358] ;  /* 0x00006b00ff0477ac */ /* 0x000e300008000a00 */
[----:B------:R-:W-:Y:S05]  /*0060*/  BRA.U !UP0, `(.L_x_22) ;  /* 0x0000000108087547 */ /* 0x000fea000b800000 */
[----:B------:R-:W0:Y:S02]  /*0070*/  LDC.64 R2, c[0x0][0x380] ;  /* 0x0000e000ff027b82 */ /* 0x000e240000000a00 */
[----:B0-----:R1:W5:Y:S02]  /*0080*/  LDG.E.CONSTANT R0, desc[UR4][R2.64] ;  /* 0x0000000402007981 */ /* 0x001364000c1e9900 */
.L_x_22:
[----:B-1---5:R-:W-:-:S05]  /*0090*/  VIADD R2, R0, 0x1800000 ;  /* 0x0180000000027836 */ /* 0x022fca0000000000 */
[----:B------:R-:W-:-:S04]  /*00a0*/  LOP3.LUT R2, R2, 0x7f800000, RZ, 0xc0, !PT ;  /* 0x7f80000002027812 */ /* 0x000fc800078ec0ff */
[----:B------:R-:W-:-:S13]  /*00b0*/  ISETP.GT.U32.AND P0, PT, R2, 0x1ffffff, PT ;  /* 0x01ffffff0200780c */ /* 0x000fda0003f04070 */
[----:B------:R-:W-:Y:S05]  /*00c0*/  @P0 BRA `(.L_x_23) ;  /* 0x00000000000c0947 */ /* 0x000fea0003800000 */
[----:B------:R-:W-:-:S07]  /*00d0*/  MOV R7, 0xf0 ;  /* 0x000000f000077802 */ /* 0x000fce0000000f00 */
[----:B0-----:R-:W-:Y:S05]  /*00e0*/  CALL.REL.NOINC `($__internal_0_$__cuda_sm20_rcp_rn_f32_slowpath) ;  /* 0x0000000000207944 */ /* 0x001fea0003c00000 */
[----:B------:R-:W-:Y:S05]  /*00f0*/  BRA `(.L_x_24) ;  /* 0x0000000000107947 */ /* 0x000fea0003800000 */
.L_x_23:
[----:B------:R-:W1:Y:S02]  /*0100*/  MUFU.RCP R5, R0 ;  /* 0x0000000000057308 */ /* 0x000e640000001000 */
[----:B-1----:R-:W-:-:S04]  /*0110*/  FFMA R2, R5, R0, -1 ;  /* 0xbf80000005027423 */ /* 0x002fc80000000000 */
[----:B------:R-:W-:-:S04]  /*0120*/  FADD.FTZ R2, -R2, -RZ ;  /* 0x800000ff02027221 */ /* 0x000fc80000010100 */
[----:B------:R-:W-:-:S07]  /*0130*/  FFMA R5, R5, R2, R5 ;  /* 0x0000000205057223 */ /* 0x000fce0000000005 */
.L_x_24:
[----:B------:R-:W0:Y:S02]  /*0140*/  LDC.64 R2, c[0x0][0x388] ;  /* 0x0000e200ff027b82 */ /* 0x000e240000000a00 */
[----:B0-----:R-:W-:Y:S01]  /*0150*/  STG.E desc[UR4][R2.64], R5 ;  /* 0x0000000502007986 */ /* 0x001fe2000c101904 */
[----:B------:R-:W-:Y:S05]  /*0160*/  EXIT ;  /* 0x000000000000794d */ /* 0x000fea0003800000 */
        .weak           $__internal_0_$__cuda_sm20_rcp_rn_f32_slowpath
        .type           $__internal_0_$__cuda_sm20_rcp_rn_f32_slowpath,@function
        .size           $__internal_0_$__cuda_sm20_rcp_rn_f32_slowpath,(.L_x_33 - $__internal_0_$__cuda_sm20_rcp_rn_f32_slowpath)
$__internal_0_$__cuda_sm20_rcp_rn_f32_slowpath:
[----:B------:R-:W-:-:S05]  /*0170*/  IMAD.SHL.U32 R2, R0, 0x2, RZ ;  /* 0x0000000200027824 */ /* 0x000fca00078e00ff */
[----:B------:R-:W-:-:S04]  /*0180*/  SHF.R.U32.HI R8, RZ, 0x18, R2 ;  /* 0x00000018ff087819 */ /* 0x000fc80000011602 */
[----:B------:R-:W-:-:S13]  /*0190*/  ISETP.NE.U32.AND P0, PT, R8, RZ, PT ;  /* 0x000000ff0800720c */ /* 0x000fda0003f05070 */
[----:B------:R-:W-:Y:S05]  /*01a0*/  @P0 BRA `(.L_x_25) ;  /* 0x00000000002c0947 */ /* 0x000fea0003800000 */
[----:B------:R-:W-:-:S05]  /*01b0*/  IMAD.SHL.U32 R2, R0, 0x2, RZ ;  /* 0x0000000200027824 */ /* 0x000fca00078e00ff */
[----:B------:R-:W-:-:S13]  /*01c0*/  ISETP.NE.AND P0, PT, R2, RZ, PT ;  /* 0x000000ff0200720c */ /* 0x000fda0003f05270 */
[----:B------:R2:W3:Y:S01]  /*01d0*/  @!P0 MUFU.RCP R2, R0 ;  /* 0x0000000000028308 */ /* 0x0004e20000001000 */
[----:B------:R-:W-:Y:S05]  /*01e0*/  @!P0 BRA `(.L_x_26) ;  /* 0x0000000000a48947 */ /* 0x000fea0003800000 */
[----:B------:R-:W-:-:S04]  /*01f0*/  FFMA R3, R0, 1.84467440737095516160e+19, RZ ;  /* 0x5f80000000037823 */ /* 0x000fc800000000ff */
[----:B--2---:R-:W3:Y:S02]  /*0200*/  MUFU.RCP R0, R3 ;  /* 0x0000000300007308 */ /* 0x004ee40000001000 */
[----:B---3--:R-:W-:-:S04]  /*0210*/  FFMA R2, R3, R0, -1 ;  /* 0xbf80000003027423 */ /* 0x008fc80000000000 */
[----:B------:R-:W-:-:S04]  /*0220*/  FADD.FTZ R5, -R2, -RZ ;  /* 0x800000ff02057221 */ /* 0x000fc80000010100 */
[----:B------:R-:W-:-:S04]  /*0230*/  FFMA R0, R0, R5, R0 ;  /* 0x0000000500007223 */ /* 0x000fc80000000000 */
[----:B------:R-:W-:Y:S01]  /*0240*/  FFMA R2, R0, 1.84467440737095516160e+19, RZ ;  /* 0x5f80000000027823 */ /* 0x000fe200000000ff */
[----:B------:R-:W-:Y:S06]  /*0250*/  BRA `(.L_x_26) ;  /* 0x0000000000887947 */ /* 0x000fec0003800000 */
.L_x_25:
[----:B------:R-:W-:-:S05]  /*0260*/  VIADD R9, R8, 0xffffff03 ;  /* 0xffffff0308097836 */ /* 0x000fca0000000000 */
[----:B------:R-:W-:-:S13]  /*0270*/  ISETP.GT.U32.AND P0, PT, R9, 0x1, PT ;  /* 0x000000010900780c */ /* 0x000fda0003f04070 */
[----:B------:R-:W-:Y:S05]  /*0280*/  @P0 BRA `(.L_x_27) ;  /* 0x0000000000780947 */ /* 0x000fea0003800000 */
[----:B------:R-:W-:Y:S01]  /*0290*/  LOP3.LUT R2, R0, 0x7fffff, RZ, 0xc0, !PT ;  /* 0x007fffff00027812 */ /* 0x000fe200078ec0ff */
[----:B------:R-:W-:-:S03]  /*02a0*/  IMAD.MOV.U32 R6, RZ, RZ, 0x3 ;  /* 0x00000003ff067424 */ /* 0x000fc600078e00ff */
[----:B------:R-:W-:Y:S02]  /*02b0*/  LOP3.LUT R2, R2, 0x3f800000, RZ, 0xfc, !PT ;  /* 0x3f80000002027812 */ /* 0x000fe400078efcff */
[----:B------:R-:W-:Y:S02]  /*02c0*/  SHF.L.U32 R6, R6, R9, RZ ;  /* 0x0000000906067219 */ /* 0x000fe400000006ff */
[----:B------:R-:W0:Y:S02]  /*02d0*/  MUFU.RCP R3, R2 ;  /* 0x0000000200037308 */ /* 0x000e240000001000 */
[----:B0-----:R-:W-:-:S04]  /*02e0*/  FFMA R4, R2, R3, -1 ;  /* 0xbf80000002047423 */ /* 0x001fc80000000003 */
[----:B------:R-:W-:-:S04]  /*02f0*/  FADD.FTZ R4, -R4, -RZ ;  /* 0x800000ff04047221 */ /* 0x000fc80000010100 */
[CCC-:B------:R-:W-:Y:S01]  /*0300*/  FFMA.RM R5, R3.reuse, R4.reuse, R3.reuse ;  /* 0x0000000403057223 */ /* 0x1c0fe20000004003 */
[----:B------:R-:W-:-:S04]  /*0310*/  FFMA.RP R4, R3, R4, R3 ;  /* 0x0000000403047223 */ /* 0x000fc80000008003 */
[C---:B------:R-:W-:Y:S02]  /*0320*/  LOP3.LUT R3, R5.reuse, 0x7fffff, RZ, 0xc0, !PT ;  /* 0x007fffff05037812 */ /* 0x040fe400078ec0ff */
[----:B------:R-:W-:Y:S02]  /*0330*/  FSETP.NEU.FTZ.AND P0, PT, R5, R4, PT ;  /* 0x000000040500720b */ /* 0x000fe40003f1d000 */
[----:B------:R-:W-:Y:S02]  /*0340*/  LOP3.LUT R3, R3, 0x800000, RZ, 0xfc, !PT ;  /* 0x0080000003037812 */ /* 0x000fe400078efcff */
[----:B------:R-:W-:Y:S02]  /*0350*/  SEL R4, RZ, 0xffffffff, !P0 ;  /* 0xffffffffff047807 */ /* 0x000fe40004000000 */
[----:B------:R-:W-:-:S03]  /*0360*/  LOP3.LUT R6, R6, R3, RZ, 0xc0, !PT ;  /* 0x0000000306067212 */ /* 0x000fc600078ec0ff */
[----:B------:R-:W-:Y:S01]  /*0370*/  IMAD.MOV R4, RZ, RZ, -R4 ;  /* 0x000000ffff047224 */ /* 0x000fe200078e0a04 */
[----:B------:R-:W-:-:S04]  /*0380*/  SHF.R.U32.HI R6, RZ, R9, R6 ;  /* 0x00000009ff067219 */ /* 0x000fc80000011606 */
[----:B------:R-:W-:Y:S02]  /*0390*/  LOP3.LUT P1, RZ, R4, R9, R3, 0xf8, !PT ;  /* 0x0000000904ff7212 */ /* 0x000fe4000782f803 */
[C---:B------:R-:W-:Y:S02]  /*03a0*/  LOP3.LUT P0, RZ, R6.reuse, 0x1, RZ, 0xc0, !PT ;  /* 0x0000000106ff7812 */ /* 0x040fe4000780c0ff */
[----:B------:R-:W-:-:S04]  /*03b0*/  LOP3.LUT P2, RZ, R6, 0x2, RZ, 0xc0, !PT ;  /* 0x0000000206ff7812 */ /* 0x000fc8000784c0ff */
[----:B------:R-:W-:Y:S02]  /*03c0*/  PLOP3.LUT P0, PT, P0, P1, P2, 0xe0, 0x0 ;  /* 0x000000000000781c */ /* 0x000fe40000703c20 */
[----:B------:R-:W-:Y:S02]  /*03d0*/  LOP3.LUT P1, RZ, R0, 0x7fffff, RZ, 0xc0, !PT ;  /* 0x007fffff00ff7812 */ /* 0x000fe4000782c0ff */
[----:B------:R-:W-:-:S04]  /*03e0*/  SEL R2, RZ, 0x1, !P0 ;  /* 0x00000001ff027807 */ /* 0x000fc80004000000 */
[----:B------:R-:W-:-:S04]  /*03f0*/  IADD3 R2, PT, PT, -R2, RZ, RZ ;  /* 0x000000ff02027210 */ /* 0x000fc80007ffe1ff */
[----:B------:R-:W-:Y:S01]  /*0400*/  ISETP.GE.AND P0, PT, R2, RZ, PT ;  /* 0x000000ff0200720c */ /* 0x000fe20003f06270 */
[----:B------:R-:W-:-:S05]  /*0410*/  VIADD R2, R8, 0xffffff04 ;  /* 0xffffff0408027836 */ /* 0x000fca0000000000 */
[----:B------:R-:W-:-:S07]  /*0420*/  SHF.R.U32.HI R3, RZ, R2, R3 ;  /* 0x00000002ff037219 */ /* 0x000fce0000011603 */
[----:B------:R-:W-:-:S04]  /*0430*/  @!P0 VIADD R3, R3, 0x1 ;  /* 0x0000000103038836 */ /* 0x000fc80000000000 */
[----:B------:R-:W-:-:S05]  /*0440*/  @!P1 IMAD.SHL.U32 R3, R3, 0x2, RZ ;  /* 0x0000000203039824 */ /* 0x000fca00078e00ff */
[----:B------:R-:W-:Y:S01]  /*0450*/  LOP3.LUT R2, R3, 0x80000000, R0, 0xf8, !PT ;  /* 0x8000000003027812 */ /* 0x000fe200078ef800 */
[----:B------:R-:W-:Y:S06]  /*0460*/  BRA `(.L_x_26) ;  /* 0x0000000000047947 */ /* 0x000fec0003800000 */
.L_x_27:
[----:B------:R0:W1:Y:S02]  /*0470*/  MUFU.RCP R2, R0 ;  /* 0x0000000000027308 */ /* 0x0000640000001000 */
.L_x_26:
[----:B-1-3--:R-:W-:Y:S01]  /*0480*/  MOV R5, R2 ;  /* 0x0000000200057202 */ /* 0x00afe20000000f00 */
[----:B------:R-:W-:Y:S02]  /*0490*/  IMAD.MOV.U32 R2, RZ, RZ, R7 ;  /* 0x000000ffff027224 */ /* 0x000fe400078e0007 */
[----:B------:R-:W-:-:S04]  /*04a0*/  IMAD.MOV.U32 R3, RZ, RZ, 0x0 ;  /* 0x00000000ff037424 */ /* 0x000fc800078e00ff */
[----:B0-2---:R-:W-:Y:S05]  /*04b0*/  RET.REL.NODEC R2 `(_ZN18transformer_engine41_GLOBAL__N__a345cf16_9_common_cu_5ac9669030update_tensor_scale_inv_kernelEPKfPf) ;  /* 0xfffffff802d07950 */ /* 0x005fea0003c3ffff */
.L_x_28:
        /* <DEDUP_REMOVED lines=12> */
.L_x_33:


//--------------------- .nv.shared.reserved.0     --------------------------
	.section	.nv.shared.reserved.0,"aw",@nobits
	.weak		__nv_reservedSMEM_offset_0_alias
	.size		__nv_reservedSMEM_offset_0_alias, 0, 64
	.other		__nv_reservedSMEM_offset_0_alias,@"STO_CUDA_RESERVED_SHARED STV_DEFAULT"
__nv_reservedSMEM_offset_0_alias:
	.zero		0
	.zero		64


//--------------------- .nv.constant0._ZN18transformer_engine41_GLOBAL__N__a345cf16_9_common_cu_5ac9669013memset_kernelIhEEvPvim --------------------------
	.section	.nv.constant0._ZN18transformer_engine41_GLOBAL__N__a345cf16_9_common_cu_5ac9669013memset_kernelIhEEvPvim,"a",@progbits
	.sectionflags	@""
	.align	4
.nv.constant0._ZN18transformer_engine41_GLOBAL__N__a345cf16_9_common_cu_5ac9669013memset_kernelIhEEvPvim:
	.zero		920


//--------------------- .nv.constant0._ZN18transformer_engine41_GLOBAL__N__a345cf16_9_common_cu_5ac9669013memset_kernelIfEEvPvim --------------------------
	.section	.nv.constant0._ZN18transformer_engine41_GLOBAL__N__a345cf16_9_common_cu_5ac9669013memset_kernelIfEEvPvim,"a",@progbits
	.sectionflags	@""
	.align	4
.nv.constant0._ZN18transformer_engine41_GLOBAL__N__a345cf16_9_common_cu_5ac9669013memset_kernelIfEEvPvim:
	.zero		920


//--------------------- .nv.constant0._ZN18transformer_engine41_GLOBAL__N__a345cf16_9_common_cu_5ac9669013memset_kernelI6float2EEvPvim --------------------------
	.section	.nv.constant0._ZN18transformer_engine41_GLOBAL__N__a345cf16_9_common_cu_5ac9669013memset_kernelI6float2EEvPvim,"a",@progbits
	.sectionflags	@""
	.align	4
.nv.constant0._ZN18transformer_engine41_GLOBAL__N__a345cf16_9_common_cu_5ac9669013memset_kernelI6float2EEvPvim:
	.zero		920


//--------------------- .nv.constant0._ZN18transformer_engine41_GLOBAL__N__a345cf16_9_common_cu_5ac9669013memset_kernelI6float4EEvPvim --------------------------
	.section	.nv.constant0._ZN18transformer_engine41_GLOBAL__N__a345cf16_9_common_cu_5ac9669013memset_kernelI6float4EEvPvim,"a",@progbits
	.sectionflags	@""
	.align	4
.nv.constant0._ZN18transformer_engine41_GLOBAL__N__a345cf16_9_common_cu_5ac9669013memset_kernelI6float4EEvPvim:
	.zero		920


//--------------------- .nv.constant0._ZN18transformer_engine41_GLOBAL__N__a345cf16_9_common_cu_5ac9669030update_tensor_scale_inv_kernelEPKfPf --------------------------
	.section	.nv.constant0._ZN18transformer_engine41_GLOBAL__N__a345cf16_9_common_cu_5ac9669030update_tensor_scale_inv_kernelEPKfPf,"a",@progbits
	.sectionflags	@""
	.align	4
.nv.constant0._ZN18transformer_engine41_GLOBAL__N__a345cf16_9_common_cu_5ac9669030update_tensor_scale_inv_kernelEPKfPf:
	.zero		912


//--------------------- SYMBOLS --------------------------

	.type		.nv.reservedSmem.offset0,@object
	.size		.nv.reservedSmem.offset0,0x4
